//
// Generated by NVIDIA NVVM Compiler
//
// Compiler Build ID: CL-36424714
// Cuda compilation tools, release 13.0, V13.0.88
// Based on NVVM 20.0.0
//

.version 9.0
.target sm_100
.address_size 64

	// .globl	_Z21gpu_merge_constraintsP8VariableP10ConstraintPiS3_S3_i

.visible .entry _Z21gpu_merge_constraintsP8VariableP10ConstraintPiS3_S3_i(
	.param .u64 .ptr .align 1 _Z21gpu_merge_constraintsP8VariableP10ConstraintPiS3_S3_i_param_0,
	.param .u64 .ptr .align 1 _Z21gpu_merge_constraintsP8VariableP10ConstraintPiS3_S3_i_param_1,
	.param .u64 .ptr .align 1 _Z21gpu_merge_constraintsP8VariableP10ConstraintPiS3_S3_i_param_2,
	.param .u64 .ptr .align 1 _Z21gpu_merge_constraintsP8VariableP10ConstraintPiS3_S3_i_param_3,
	.param .u64 .ptr .align 1 _Z21gpu_merge_constraintsP8VariableP10ConstraintPiS3_S3_i_param_4,
	.param .u32 _Z21gpu_merge_constraintsP8VariableP10ConstraintPiS3_S3_i_param_5
)
{
	.reg .pred 	%p<68>;
	.reg .b16 	%rs<8>;
	.reg .b32 	%r<202>;
	.reg .b64 	%rd<178>;

	ld.param.u64 	%rd63, [_Z21gpu_merge_constraintsP8VariableP10ConstraintPiS3_S3_i_param_0];
	ld.param.u64 	%rd62, [_Z21gpu_merge_constraintsP8VariableP10ConstraintPiS3_S3_i_param_1];
	ld.param.u64 	%rd64, [_Z21gpu_merge_constraintsP8VariableP10ConstraintPiS3_S3_i_param_2];
	ld.param.u64 	%rd65, [_Z21gpu_merge_constraintsP8VariableP10ConstraintPiS3_S3_i_param_3];
	ld.param.u64 	%rd66, [_Z21gpu_merge_constraintsP8VariableP10ConstraintPiS3_S3_i_param_4];
	ld.param.u32 	%r102, [_Z21gpu_merge_constraintsP8VariableP10ConstraintPiS3_S3_i_param_5];
	cvta.to.global.u64 	%rd1, %rd66;
	cvta.to.global.u64 	%rd2, %rd65;
	cvta.to.global.u64 	%rd3, %rd64;
	cvta.to.global.u64 	%rd4, %rd63;
	mov.u32 	%r103, %tid.x;
	mov.u32 	%r104, %ntid.x;
	mov.u32 	%r105, %ctaid.x;
	mad.lo.s32 	%r1, %r104, %r105, %r103;
	setp.ge.s32 	%p1, %r1, %r102;
	@%p1 bra 	$L__BB0_78;
	cvta.to.global.u64 	%rd67, %rd62;
	mul.wide.s32 	%rd68, %r1, 16;
	add.s64 	%rd5, %rd67, %rd68;
	ld.global.u8 	%rs1, [%rd5+13];
	setp.eq.s16 	%p2, %rs1, 82;
	@%p2 bra 	$L__BB0_78;
	ld.global.u32 	%r174, [%rd5+8];
	ld.global.u32 	%r177, [%rd5];
	ld.global.u32 	%r166, [%rd5+4];
	ld.global.u8 	%rs2, [%rd5+12];
	setp.eq.s16 	%p3, %rs2, 42;
	@%p3 bra 	$L__BB0_50;
	setp.eq.s16 	%p4, %rs2, 43;
	@%p4 bra 	$L__BB0_22;
	setp.ne.s16 	%p5, %rs2, 61;
	@%p5 bra 	$L__BB0_78;
	mul.wide.s32 	%rd141, %r174, 12;
	add.s64 	%rd142, %rd4, %rd141;
	add.s64 	%rd6, %rd142, 4;
	ld.global.u32 	%r142, [%rd142+4];
	setp.ne.s32 	%p54, %r142, 1;
	@%p54 bra 	$L__BB0_78;
	ld.global.u32 	%r143, [%rd6+4];
	setp.ne.s32 	%p55, %r143, 1;
	@%p55 bra 	$L__BB0_78;
	mul.wide.s32 	%rd143, %r177, 12;
	add.s64 	%rd144, %rd4, %rd143;
	mul.wide.s32 	%rd145, %r166, 12;
	add.s64 	%rd146, %rd4, %rd145;
	ld.global.u32 	%r144, [%rd146+4];
	ld.global.u32 	%r145, [%rd144+8];
	min.s32 	%r146, %r145, %r144;
	atom.global.max.s32 	%r147, [%rd144+4], %r146;
	atom.global.max.s32 	%r148, [%rd146+4], %r146;
	atom.global.min.s32 	%r149, [%rd144+8], %r146;
	atom.global.min.s32 	%r150, [%rd146+8], %r146;
	mov.u32 	%r163, %r177;
$L__BB0_8:
	mul.wide.s32 	%rd147, %r163, 4;
	add.s64 	%rd7, %rd3, %rd147;
	ld.global.u32 	%r163, [%rd7];
	cvt.s64.s32 	%rd168, %r163;
	mul.wide.s32 	%rd148, %r163, 4;
	add.s64 	%rd149, %rd3, %rd148;
	ld.global.u32 	%r161, [%rd149];
	setp.eq.s32 	%p56, %r163, %r161;
	@%p56 bra 	$L__BB0_10;
$L__BB0_9:
	atom.relaxed.global.cas.b32 	%r151, [%rd7], %r163, %r161;
	ld.global.u32 	%r163, [%rd7];
	cvt.s64.s32 	%rd168, %r163;
	mul.wide.s32 	%rd150, %r163, 4;
	add.s64 	%rd151, %rd3, %rd150;
	ld.global.u32 	%r161, [%rd151];
	setp.ne.s32 	%p57, %r163, %r161;
	@%p57 bra 	$L__BB0_9;
$L__BB0_10:
	mul.wide.s32 	%rd152, %r166, 4;
	add.s64 	%rd11, %rd3, %rd152;
	ld.global.u32 	%r166, [%rd11];
	cvt.s64.s32 	%rd169, %r166;
	mul.wide.s32 	%rd153, %r166, 4;
	add.s64 	%rd154, %rd3, %rd153;
	ld.global.u32 	%r164, [%rd154];
	setp.eq.s32 	%p58, %r166, %r164;
	@%p58 bra 	$L__BB0_12;
$L__BB0_11:
	atom.relaxed.global.cas.b32 	%r152, [%rd11], %r166, %r164;
	ld.global.u32 	%r166, [%rd11];
	cvt.s64.s32 	%rd169, %r166;
	mul.wide.s32 	%rd155, %r166, 4;
	add.s64 	%rd156, %rd3, %rd155;
	ld.global.u32 	%r164, [%rd156];
	setp.ne.s32 	%p59, %r166, %r164;
	@%p59 bra 	$L__BB0_11;
$L__BB0_12:
	setp.eq.s32 	%p60, %r163, %r166;
	@%p60 bra 	$L__BB0_19;
	shl.b64 	%rd157, %rd168, 2;
	add.s64 	%rd15, %rd2, %rd157;
	ld.global.u32 	%r21, [%rd15];
	shl.b64 	%rd158, %rd169, 2;
	add.s64 	%rd159, %rd2, %rd158;
	ld.global.u32 	%r22, [%rd159];
	setp.ge.s32 	%p61, %r21, %r22;
	@%p61 bra 	$L__BB0_15;
	add.s64 	%rd162, %rd3, %rd157;
	atom.relaxed.global.cas.b32 	%r156, [%rd162], %r163, %r166;
	setp.eq.s32 	%p65, %r156, %r163;
	@%p65 bra 	$L__BB0_19;
	bra.uni 	$L__BB0_8;
$L__BB0_15:
	add.s64 	%rd16, %rd3, %rd158;
	setp.le.s32 	%p62, %r21, %r22;
	@%p62 bra 	$L__BB0_17;
	atom.relaxed.global.cas.b32 	%r155, [%rd16], %r166, %r163;
	setp.eq.s32 	%p64, %r155, %r166;
	@%p64 bra 	$L__BB0_19;
	bra.uni 	$L__BB0_8;
$L__BB0_17:
	atom.relaxed.global.cas.b32 	%r153, [%rd16], %r166, %r163;
	setp.ne.s32 	%p63, %r153, %r166;
	@%p63 bra 	$L__BB0_8;
	atom.global.add.u32 	%r154, [%rd15], 1;
$L__BB0_19:
	mul.wide.s32 	%rd163, %r177, 4;
	add.s64 	%rd17, %rd3, %rd163;
	ld.global.u32 	%r169, [%rd17];
	mul.wide.s32 	%rd164, %r169, 4;
	add.s64 	%rd165, %rd3, %rd164;
	ld.global.u32 	%r167, [%rd165];
	setp.eq.s32 	%p66, %r169, %r167;
	@%p66 bra 	$L__BB0_21;
$L__BB0_20:
	atom.relaxed.global.cas.b32 	%r157, [%rd17], %r169, %r167;
	ld.global.u32 	%r169, [%rd17];
	mul.wide.s32 	%rd166, %r169, 4;
	add.s64 	%rd167, %rd3, %rd166;
	ld.global.u32 	%r167, [%rd167];
	setp.ne.s32 	%p67, %r169, %r167;
	@%p67 bra 	$L__BB0_20;
$L__BB0_21:
	st.global.u32 	[%rd5], %r169;
	st.global.u32 	[%rd5+4], %r169;
	st.global.u32 	[%rd5+8], %r169;
	mov.b16 	%rs7, 82;
	st.global.u8 	[%rd5+13], %rs7;
	atom.global.exch.b32 	%r158, [%rd1], 0;
	bra.uni 	$L__BB0_78;
$L__BB0_22:
	mul.wide.s32 	%rd105, %r166, 12;
	add.s64 	%rd106, %rd4, %rd105;
	add.s64 	%rd18, %rd106, 4;
	ld.global.u32 	%r124, [%rd106+4];
	setp.ne.s32 	%p30, %r124, 0;
	@%p30 bra 	$L__BB0_36;
	ld.global.u32 	%r125, [%rd18+4];
	setp.ne.s32 	%p31, %r125, 0;
	@%p31 bra 	$L__BB0_36;
$L__BB0_24:
	mul.wide.s32 	%rd125, %r174, 4;
	add.s64 	%rd19, %rd3, %rd125;
	ld.global.u32 	%r174, [%rd19];
	cvt.s64.s32 	%rd170, %r174;
	mul.wide.s32 	%rd126, %r174, 4;
	add.s64 	%rd127, %rd3, %rd126;
	ld.global.u32 	%r172, [%rd127];
	setp.eq.s32 	%p44, %r174, %r172;
	@%p44 bra 	$L__BB0_26;
$L__BB0_25:
	atom.relaxed.global.cas.b32 	%r135, [%rd19], %r174, %r172;
	ld.global.u32 	%r174, [%rd19];
	cvt.s64.s32 	%rd170, %r174;
	mul.wide.s32 	%rd128, %r174, 4;
	add.s64 	%rd129, %rd3, %rd128;
	ld.global.u32 	%r172, [%rd129];
	setp.ne.s32 	%p45, %r174, %r172;
	@%p45 bra 	$L__BB0_25;
$L__BB0_26:
	mul.wide.s32 	%rd130, %r177, 4;
	add.s64 	%rd23, %rd3, %rd130;
	ld.global.u32 	%r177, [%rd23];
	cvt.s64.s32 	%rd171, %r177;
	mul.wide.s32 	%rd131, %r177, 4;
	add.s64 	%rd132, %rd3, %rd131;
	ld.global.u32 	%r175, [%rd132];
	setp.eq.s32 	%p46, %r177, %r175;
	@%p46 bra 	$L__BB0_28;
$L__BB0_27:
	atom.relaxed.global.cas.b32 	%r136, [%rd23], %r177, %r175;
	ld.global.u32 	%r177, [%rd23];
	cvt.s64.s32 	%rd171, %r177;
	mul.wide.s32 	%rd133, %r177, 4;
	add.s64 	%rd134, %rd3, %rd133;
	ld.global.u32 	%r175, [%rd134];
	setp.ne.s32 	%p47, %r177, %r175;
	@%p47 bra 	$L__BB0_27;
$L__BB0_28:
	setp.eq.s32 	%p48, %r174, %r177;
	@%p48 bra 	$L__BB0_35;
	shl.b64 	%rd135, %rd170, 2;
	add.s64 	%rd27, %rd2, %rd135;
	ld.global.u32 	%r46, [%rd27];
	shl.b64 	%rd136, %rd171, 2;
	add.s64 	%rd137, %rd2, %rd136;
	ld.global.u32 	%r47, [%rd137];
	setp.ge.s32 	%p49, %r46, %r47;
	@%p49 bra 	$L__BB0_31;
	add.s64 	%rd140, %rd3, %rd135;
	atom.relaxed.global.cas.b32 	%r140, [%rd140], %r174, %r177;
	setp.eq.s32 	%p53, %r140, %r174;
	@%p53 bra 	$L__BB0_35;
	bra.uni 	$L__BB0_24;
$L__BB0_31:
	add.s64 	%rd28, %rd3, %rd136;
	setp.le.s32 	%p50, %r46, %r47;
	@%p50 bra 	$L__BB0_33;
	atom.relaxed.global.cas.b32 	%r139, [%rd28], %r177, %r174;
	setp.eq.s32 	%p52, %r139, %r177;
	@%p52 bra 	$L__BB0_35;
	bra.uni 	$L__BB0_24;
$L__BB0_33:
	atom.relaxed.global.cas.b32 	%r137, [%rd28], %r177, %r174;
	setp.ne.s32 	%p51, %r137, %r177;
	@%p51 bra 	$L__BB0_24;
	atom.global.add.u32 	%r138, [%rd27], 1;
$L__BB0_35:
	mov.b16 	%rs6, 82;
	st.global.u8 	[%rd5+13], %rs6;
	atom.global.exch.b32 	%r141, [%rd1], 0;
	bra.uni 	$L__BB0_78;
$L__BB0_36:
	mul.wide.s32 	%rd107, %r177, 12;
	add.s64 	%rd108, %rd4, %rd107;
	add.s64 	%rd29, %rd108, 4;
	ld.global.u32 	%r126, [%rd108+4];
	setp.ne.s32 	%p32, %r126, 0;
	@%p32 bra 	$L__BB0_78;
	ld.global.u32 	%r127, [%rd29+4];
	setp.ne.s32 	%p33, %r127, 0;
	@%p33 bra 	$L__BB0_78;
$L__BB0_38:
	mul.wide.s32 	%rd109, %r174, 4;
	add.s64 	%rd30, %rd3, %rd109;
	ld.global.u32 	%r174, [%rd30];
	cvt.s64.s32 	%rd172, %r174;
	mul.wide.s32 	%rd110, %r174, 4;
	add.s64 	%rd111, %rd3, %rd110;
	ld.global.u32 	%r180, [%rd111];
	setp.eq.s32 	%p34, %r174, %r180;
	@%p34 bra 	$L__BB0_40;
$L__BB0_39:
	atom.relaxed.global.cas.b32 	%r128, [%rd30], %r174, %r180;
	ld.global.u32 	%r174, [%rd30];
	cvt.s64.s32 	%rd172, %r174;
	mul.wide.s32 	%rd112, %r174, 4;
	add.s64 	%rd113, %rd3, %rd112;
	ld.global.u32 	%r180, [%rd113];
	setp.ne.s32 	%p35, %r174, %r180;
	@%p35 bra 	$L__BB0_39;
$L__BB0_40:
	mul.wide.s32 	%rd114, %r166, 4;
	add.s64 	%rd34, %rd3, %rd114;
	ld.global.u32 	%r166, [%rd34];
	cvt.s64.s32 	%rd173, %r166;
	mul.wide.s32 	%rd115, %r166, 4;
	add.s64 	%rd116, %rd3, %rd115;
	ld.global.u32 	%r183, [%rd116];
	setp.eq.s32 	%p36, %r166, %r183;
	@%p36 bra 	$L__BB0_42;
$L__BB0_41:
	atom.relaxed.global.cas.b32 	%r129, [%rd34], %r166, %r183;
	ld.global.u32 	%r166, [%rd34];
	cvt.s64.s32 	%rd173, %r166;
	mul.wide.s32 	%rd117, %r166, 4;
	add.s64 	%rd118, %rd3, %rd117;
	ld.global.u32 	%r183, [%rd118];
	setp.ne.s32 	%p37, %r166, %r183;
	@%p37 bra 	$L__BB0_41;
$L__BB0_42:
	setp.eq.s32 	%p38, %r174, %r166;
	@%p38 bra 	$L__BB0_49;
	shl.b64 	%rd119, %rd172, 2;
	add.s64 	%rd38, %rd2, %rd119;
	ld.global.u32 	%r64, [%rd38];
	shl.b64 	%rd120, %rd173, 2;
	add.s64 	%rd121, %rd2, %rd120;
	ld.global.u32 	%r65, [%rd121];
	setp.ge.s32 	%p39, %r64, %r65;
	@%p39 bra 	$L__BB0_45;
	add.s64 	%rd124, %rd3, %rd119;
	atom.relaxed.global.cas.b32 	%r133, [%rd124], %r174, %r166;
	setp.eq.s32 	%p43, %r133, %r174;
	@%p43 bra 	$L__BB0_49;
	bra.uni 	$L__BB0_38;
$L__BB0_45:
	add.s64 	%rd39, %rd3, %rd120;
	setp.le.s32 	%p40, %r64, %r65;
	@%p40 bra 	$L__BB0_47;
	atom.relaxed.global.cas.b32 	%r132, [%rd39], %r166, %r174;
	setp.eq.s32 	%p42, %r132, %r166;
	@%p42 bra 	$L__BB0_49;
	bra.uni 	$L__BB0_38;
$L__BB0_47:
	atom.relaxed.global.cas.b32 	%r130, [%rd39], %r166, %r174;
	setp.ne.s32 	%p41, %r130, %r166;
	@%p41 bra 	$L__BB0_38;
	atom.global.add.u32 	%r131, [%rd38], 1;
$L__BB0_49:
	mov.b16 	%rs5, 82;
	st.global.u8 	[%rd5+13], %rs5;
	atom.global.exch.b32 	%r134, [%rd1], 0;
	bra.uni 	$L__BB0_78;
$L__BB0_50:
	mul.wide.s32 	%rd69, %r166, 12;
	add.s64 	%rd70, %rd4, %rd69;
	add.s64 	%rd40, %rd70, 4;
	ld.global.u32 	%r106, [%rd70+4];
	setp.ne.s32 	%p6, %r106, 1;
	@%p6 bra 	$L__BB0_64;
	ld.global.u32 	%r107, [%rd40+4];
	setp.ne.s32 	%p7, %r107, 1;
	@%p7 bra 	$L__BB0_64;
$L__BB0_52:
	mul.wide.s32 	%rd89, %r174, 4;
	add.s64 	%rd41, %rd3, %rd89;
	ld.global.u32 	%r174, [%rd41];
	cvt.s64.s32 	%rd174, %r174;
	mul.wide.s32 	%rd90, %r174, 4;
	add.s64 	%rd91, %rd3, %rd90;
	ld.global.u32 	%r188, [%rd91];
	setp.eq.s32 	%p20, %r174, %r188;
	@%p20 bra 	$L__BB0_54;
$L__BB0_53:
	atom.relaxed.global.cas.b32 	%r117, [%rd41], %r174, %r188;
	ld.global.u32 	%r174, [%rd41];
	cvt.s64.s32 	%rd174, %r174;
	mul.wide.s32 	%rd92, %r174, 4;
	add.s64 	%rd93, %rd3, %rd92;
	ld.global.u32 	%r188, [%rd93];
	setp.ne.s32 	%p21, %r174, %r188;
	@%p21 bra 	$L__BB0_53;
$L__BB0_54:
	mul.wide.s32 	%rd94, %r177, 4;
	add.s64 	%rd45, %rd3, %rd94;
	ld.global.u32 	%r177, [%rd45];
	cvt.s64.s32 	%rd175, %r177;
	mul.wide.s32 	%rd95, %r177, 4;
	add.s64 	%rd96, %rd3, %rd95;
	ld.global.u32 	%r191, [%rd96];
	setp.eq.s32 	%p22, %r177, %r191;
	@%p22 bra 	$L__BB0_56;
$L__BB0_55:
	atom.relaxed.global.cas.b32 	%r118, [%rd45], %r177, %r191;
	ld.global.u32 	%r177, [%rd45];
	cvt.s64.s32 	%rd175, %r177;
	mul.wide.s32 	%rd97, %r177, 4;
	add.s64 	%rd98, %rd3, %rd97;
	ld.global.u32 	%r191, [%rd98];
	setp.ne.s32 	%p23, %r177, %r191;
	@%p23 bra 	$L__BB0_55;
$L__BB0_56:
	setp.eq.s32 	%p24, %r174, %r177;
	@%p24 bra 	$L__BB0_63;
	shl.b64 	%rd99, %rd174, 2;
	add.s64 	%rd49, %rd2, %rd99;
	ld.global.u32 	%r82, [%rd49];
	shl.b64 	%rd100, %rd175, 2;
	add.s64 	%rd101, %rd2, %rd100;
	ld.global.u32 	%r83, [%rd101];
	setp.ge.s32 	%p25, %r82, %r83;
	@%p25 bra 	$L__BB0_59;
	add.s64 	%rd104, %rd3, %rd99;
	atom.relaxed.global.cas.b32 	%r122, [%rd104], %r174, %r177;
	setp.eq.s32 	%p29, %r122, %r174;
	@%p29 bra 	$L__BB0_63;
	bra.uni 	$L__BB0_52;
$L__BB0_59:
	add.s64 	%rd50, %rd3, %rd100;
	setp.le.s32 	%p26, %r82, %r83;
	@%p26 bra 	$L__BB0_61;
	atom.relaxed.global.cas.b32 	%r121, [%rd50], %r177, %r174;
	setp.eq.s32 	%p28, %r121, %r177;
	@%p28 bra 	$L__BB0_63;
	bra.uni 	$L__BB0_52;
$L__BB0_61:
	atom.relaxed.global.cas.b32 	%r119, [%rd50], %r177, %r174;
	setp.ne.s32 	%p27, %r119, %r177;
	@%p27 bra 	$L__BB0_52;
	atom.global.add.u32 	%r120, [%rd49], 1;
$L__BB0_63:
	mov.b16 	%rs4, 82;
	st.global.u8 	[%rd5+13], %rs4;
	atom.global.exch.b32 	%r123, [%rd1], 0;
	bra.uni 	$L__BB0_78;
$L__BB0_64:
	mul.wide.s32 	%rd71, %r177, 12;
	add.s64 	%rd72, %rd4, %rd71;
	add.s64 	%rd51, %rd72, 4;
	ld.global.u32 	%r108, [%rd72+4];
	setp.ne.s32 	%p8, %r108, 1;
	@%p8 bra 	$L__BB0_78;
	ld.global.u32 	%r109, [%rd51+4];
	setp.ne.s32 	%p9, %r109, 1;
	@%p9 bra 	$L__BB0_78;
$L__BB0_66:
	mul.wide.s32 	%rd73, %r174, 4;
	add.s64 	%rd52, %rd3, %rd73;
	ld.global.u32 	%r174, [%rd52];
	cvt.s64.s32 	%rd176, %r174;
	mul.wide.s32 	%rd74, %r174, 4;
	add.s64 	%rd75, %rd3, %rd74;
	ld.global.u32 	%r196, [%rd75];
	setp.eq.s32 	%p10, %r174, %r196;
	@%p10 bra 	$L__BB0_68;
$L__BB0_67:
	atom.relaxed.global.cas.b32 	%r110, [%rd52], %r174, %r196;
	ld.global.u32 	%r174, [%rd52];
	cvt.s64.s32 	%rd176, %r174;
	mul.wide.s32 	%rd76, %r174, 4;
	add.s64 	%rd77, %rd3, %rd76;
	ld.global.u32 	%r196, [%rd77];
	setp.ne.s32 	%p11, %r174, %r196;
	@%p11 bra 	$L__BB0_67;
$L__BB0_68:
	mul.wide.s32 	%rd78, %r166, 4;
	add.s64 	%rd56, %rd3, %rd78;
	ld.global.u32 	%r166, [%rd56];
	cvt.s64.s32 	%rd177, %r166;
	mul.wide.s32 	%rd79, %r166, 4;
	add.s64 	%rd80, %rd3, %rd79;
	ld.global.u32 	%r199, [%rd80];
	setp.eq.s32 	%p12, %r166, %r199;
	@%p12 bra 	$L__BB0_70;
$L__BB0_69:
	atom.relaxed.global.cas.b32 	%r111, [%rd56], %r166, %r199;
	ld.global.u32 	%r166, [%rd56];
	cvt.s64.s32 	%rd177, %r166;
	mul.wide.s32 	%rd81, %r166, 4;
	add.s64 	%rd82, %rd3, %rd81;
	ld.global.u32 	%r199, [%rd82];
	setp.ne.s32 	%p13, %r166, %r199;
	@%p13 bra 	$L__BB0_69;
$L__BB0_70:
	setp.eq.s32 	%p14, %r174, %r166;
	@%p14 bra 	$L__BB0_77;
	shl.b64 	%rd83, %rd176, 2;
	add.s64 	%rd60, %rd2, %rd83;
	ld.global.u32 	%r100, [%rd60];
	shl.b64 	%rd84, %rd177, 2;
	add.s64 	%rd85, %rd2, %rd84;
	ld.global.u32 	%r101, [%rd85];
	setp.ge.s32 	%p15, %r100, %r101;
	@%p15 bra 	$L__BB0_73;
	add.s64 	%rd88, %rd3, %rd83;
	atom.relaxed.global.cas.b32 	%r115, [%rd88], %r174, %r166;
	setp.eq.s32 	%p19, %r115, %r174;
	@%p19 bra 	$L__BB0_77;
	bra.uni 	$L__BB0_66;
$L__BB0_73:
	add.s64 	%rd61, %rd3, %rd84;
	setp.le.s32 	%p16, %r100, %r101;
	@%p16 bra 	$L__BB0_75;
	atom.relaxed.global.cas.b32 	%r114, [%rd61], %r166, %r174;
	setp.eq.s32 	%p18, %r114, %r166;
	@%p18 bra 	$L__BB0_77;
	bra.uni 	$L__BB0_66;
$L__BB0_75:
	atom.relaxed.global.cas.b32 	%r112, [%rd61], %r166, %r174;
	setp.ne.s32 	%p17, %r112, %r166;
	@%p17 bra 	$L__BB0_66;
	atom.global.add.u32 	%r113, [%rd60], 1;
$L__BB0_77:
	mov.b16 	%rs3, 82;
	st.global.u8 	[%rd5+13], %rs3;
	atom.global.exch.b32 	%r116, [%rd1], 0;
$L__BB0_78:
	ret;

}


// ===== COMPILED SASS (sm_100) =====

	.target	sm_100

	.elftype	@"ET_EXEC"


//--------------------- .note.nv.tkinfo           --------------------------
	.section	.note.nv.tkinfo,"",@"SHT_NOTE"
	.sectionflags	@"SHF_NOTE_NV_TKINFO"
	.tkinfo
        /*0018*/ 	.word	0x00000002
        /*0030*/ 	.string	""
        /*0030*/ 	.string	"ptxas"
        /*0030*/ 	.string	"Cuda compilation tools, release 13.0, V13.0.88"
        /*0030*/ 	.string	"Build cuda_13.0.r13.0/compiler.36424714_0"
        /*0030*/ 	.string	"-arch sm_100 -m 64 "



//--------------------- .note.nv.cuinfo           --------------------------
	.section	.note.nv.cuinfo,"",@"SHT_NOTE"
	.sectionflags	@"SHF_NOTE_NV_CUINFO"
        /*0018*/ 	.short	0x0002
        /*001a*/ 	.short	0x0064
        /*001c*/ 	.short	0x0082
	.zero		2


//--------------------- .nv.info                  --------------------------
	.section	.nv.info,"",@"SHT_CUDA_INFO"
	.align	4


	//----- nvinfo : EIATTR_REGCOUNT
	.align		4
        /*0000*/ 	.byte	0x04, 0x2f
        /*0002*/ 	.short	(.L_1 - .L_0)
	.align		4
.L_0:
        /*0004*/ 	.word	index@(_Z21gpu_merge_constraintsP8VariableP10ConstraintPiS3_S3_i)
        /*0008*/ 	.word	0x00000016


	//----- nvinfo : EIATTR_FRAME_SIZE
	.align		4
.L_1:
        /*000c*/ 	.byte	0x04, 0x11
        /*000e*/ 	.short	(.L_3 - .L_2)
	.align		4
.L_2:
        /*0010*/ 	.word	index@(_Z21gpu_merge_constraintsP8VariableP10ConstraintPiS3_S3_i)
        /*0014*/ 	.word	0x00000000


	//----- nvinfo : EIATTR_MIN_STACK_SIZE
	.align		4
.L_3:
        /*0018*/ 	.byte	0x04, 0x12
        /*001a*/ 	.short	(.L_5 - .L_4)
	.align		4
.L_4:
        /*001c*/ 	.word	index@(_Z21gpu_merge_constraintsP8VariableP10ConstraintPiS3_S3_i)
        /*0020*/ 	.word	0x00000000
.L_5:


//--------------------- .nv.compat                --------------------------
	.section	.nv.compat,"",@"SHT_CUDA_COMPAT_INFO"
	.align	4
        /*0000*/ 	.byte	0x02, 0x09, 0x00, 0x00, 0x02, 0x02, 0x01, 0x00, 0x02, 0x05, 0x05, 0x00, 0x03, 0x07, 0x01, 0x01
        /*0010*/ 	.byte	0x02, 0x03, 0x00, 0x00, 0x02, 0x06, 0x01, 0x00, 0x04, 0x0b, 0x08, 0x00, 0x09, 0x00, 0x00, 0x00
        /*0020*/ 	.byte	0x00, 0x00, 0x00, 0x00


//--------------------- .nv.info._Z21gpu_merge_constraintsP8VariableP10ConstraintPiS3_S3_i --------------------------
	.section	.nv.info._Z21gpu_merge_constraintsP8VariableP10ConstraintPiS3_S3_i,"",@"SHT_CUDA_INFO"
	.sectionflags	@""
	.align	4


	//----- nvinfo : EIATTR_CUDA_API_VERSION
	.align		4
        /*0000*/ 	.byte	0x04, 0x37
        /*0002*/ 	.short	(.L_7 - .L_6)
.L_6:
        /*0004*/ 	.word	0x00000082


	//----- nvinfo : EIATTR_KPARAM_INFO
	.align		4
.L_7:
        /*0008*/ 	.byte	0x04, 0x17
        /*000a*/ 	.short	(.L_9 - .L_8)
.L_8:
        /*000c*/ 	.word	0x00000000
        /*0010*/ 	.short	0x0005
        /*0012*/ 	.short	0x0028
        /*0014*/ 	.byte	0x00, 0xf0, 0x11, 0x00


	//----- nvinfo : EIATTR_KPARAM_INFO
	.align		4
.L_9:
        /*0018*/ 	.byte	0x04, 0x17
        /*001a*/ 	.short	(.L_11 - .L_10)
.L_10:
        /*001c*/ 	.word	0x00000000
        /*0020*/ 	.short	0x0004
        /*0022*/ 	.short	0x0020
        /*0024*/ 	.byte	0x00, 0xf5, 0x21, 0x00


	//----- nvinfo : EIATTR_KPARAM_INFO
	.align		4
.L_11:
        /*0028*/ 	.byte	0x04, 0x17
        /*002a*/ 	.short	(.L_13 - .L_12)
.L_12:
        /*002c*/ 	.word	0x00000000
        /*0030*/ 	.short	0x0003
        /*0032*/ 	.short	0x0018
        /*0034*/ 	.byte	0x00, 0xf5, 0x21, 0x00


	//----- nvinfo : EIATTR_KPARAM_INFO
	.align		4
.L_13:
        /*0038*/ 	.byte	0x04, 0x17
        /*003a*/ 	.short	(.L_15 - .L_14)
.L_14:
        /*003c*/ 	.word	0x00000000
        /*0040*/ 	.short	0x0002
        /*0042*/ 	.short	0x0010
        /*0044*/ 	.byte	0x00, 0xf5, 0x21, 0x00


	//----- nvinfo : EIATTR_KPARAM_INFO
	.align		4
.L_15:
        /*0048*/ 	.byte	0x04, 0x17
        /*004a*/ 	.short	(.L_17 - .L_16)
.L_16:
        /*004c*/ 	.word	0x00000000
        /*0050*/ 	.short	0x0001
        /*0052*/ 	.short	0x0008
        /*0054*/ 	.byte	0x00, 0xf5, 0x21, 0x00


	//----- nvinfo : EIATTR_KPARAM_INFO
	.align		4
.L_17:
        /*0058*/ 	.byte	0x04, 0x17
        /*005a*/ 	.short	(.L_19 - .L_18)
.L_18:
        /*005c*/ 	.word	0x00000000
        /*0060*/ 	.short	0x0000
        /*0062*/ 	.short	0x0000
        /*0064*/ 	.byte	0x00, 0xf5, 0x21, 0x00


	//----- nvinfo : EIATTR_SPARSE_MMA_MASK
	.align		4
.L_19:
        /*0068*/ 	.byte	0x03, 0x50
        /*006a*/ 	.short	0x0000


	//----- nvinfo : EIATTR_MAXREG_COUNT
	.align		4
        /*006c*/ 	.byte	0x03, 0x1b
        /*006e*/ 	.short	0x00ff


	//----- nvinfo : EIATTR_MERCURY_ISA_VERSION
	.align		4
        /*0070*/ 	.byte	0x03, 0x5f
        /*0072*/ 	.short	0x0101


	//----- nvinfo : EIATTR_VRC_CTA_INIT_COUNT
	.align		4
        /*0074*/ 	.byte	0x02, 0x4a
	.zero		1
	.zero		1


	//----- nvinfo : EIATTR_EXIT_INSTR_OFFSETS
	.align		4
        /*0078*/ 	.byte	0x04, 0x1c
        /*007a*/ 	.short	(.L_21 - .L_20)


	//   ....[0]....
.L_20:
        /*007c*/ 	.word	0x00000070


	//   ....[1]....
        /*0080*/ 	.word	0x000000d0


	//   ....[2]....
        /*0084*/ 	.word	0x00000170


	//   ....[3]....
        /*0088*/ 	.word	0x000001c0


	//   ....[4]....
        /*008c*/ 	.word	0x000001f0


	//   ....[5]....
        /*0090*/ 	.word	0x000009b0


	//   ....[6]....
        /*0094*/ 	.word	0x00001040


	//   ....[7]....
        /*0098*/ 	.word	0x00001090


	//   ....[8]....
        /*009c*/ 	.word	0x000010c0


	//   ....[9]....
        /*00a0*/ 	.word	0x00001710


	//   ....[10]....
        /*00a4*/ 	.word	0x00001df0


	//   ....[11]....
        /*00a8*/ 	.word	0x00001e40


	//   ....[12]....
        /*00ac*/ 	.word	0x00001e70


	//   ....[13]....
        /*00b0*/ 	.word	0x000024c0


	//----- nvinfo : EIATTR_CRS_STACK_SIZE
	.align		4
.L_21:
        /*00b4*/ 	.byte	0x04, 0x1e
        /*00b6*/ 	.short	(.L_23 - .L_22)
.L_22:
        /*00b8*/ 	.word	0x00000000


	//----- nvinfo : EIATTR_CBANK_PARAM_SIZE
	.align		4
.L_23:
        /*00bc*/ 	.byte	0x03, 0x19
        /*00be*/ 	.short	0x002c


	//----- nvinfo : EIATTR_PARAM_CBANK
	.align		4
        /*00c0*/ 	.byte	0x04, 0x0a
        /*00c2*/ 	.short	(.L_25 - .L_24)
	.align		4
.L_24:
        /*00c4*/ 	.word	index@(.nv.constant0._Z21gpu_merge_constraintsP8VariableP10ConstraintPiS3_S3_i)
        /*00c8*/ 	.short	0x0380
        /*00ca*/ 	.short	0x002c


	//----- nvinfo : EIATTR_SW_WAR
	.align		4
.L_25:
        /*00cc*/ 	.byte	0x04, 0x36
        /*00ce*/ 	.short	(.L_27 - .L_26)
.L_26:
        /*00d0*/ 	.word	0x00000008
.L_27:


//--------------------- .nv.callgraph             --------------------------
	.section	.nv.callgraph,"",@"SHT_CUDA_CALLGRAPH"
	.align	4
	.sectionentsize	8
	.align		4
        /*0000*/ 	.word	0x00000000
	.align		4
        /*0004*/ 	.word	0xffffffff
	.align		4
        /*0008*/ 	.word	0x00000000
	.align		4
        /*000c*/ 	.word	0xfffffffe
	.align		4
        /*0010*/ 	.word	0x00000000
	.align		4
        /*0014*/ 	.word	0xfffffffd
	.align		4
        /*0018*/ 	.word	0x00000000
	.align		4
        /*001c*/ 	.word	0xfffffffc


//--------------------- .text._Z21gpu_merge_constraintsP8VariableP10ConstraintPiS3_S3_i --------------------------
	.section	.text._Z21gpu_merge_constraintsP8VariableP10ConstraintPiS3_S3_i,"ax",@progbits
	.align	128
        .global         _Z21gpu_merge_constraintsP8VariableP10ConstraintPiS3_S3_i
        .type           _Z21gpu_merge_constraintsP8VariableP10ConstraintPiS3_S3_i,@function
        .size           _Z21gpu_merge_constraintsP8VariableP10ConstraintPiS3_S3_i,(.L_x_86 - _Z21gpu_merge_constraintsP8VariableP10ConstraintPiS3_S3_i)
        .other          _Z21gpu_merge_constraintsP8VariableP10ConstraintPiS3_S3_i,@"STO_CUDA_ENTRY STV_DEFAULT"
_Z21gpu_merge_constraintsP8VariableP10ConstraintPiS3_S3_i:
.text._Z21gpu_merge_constraintsP8VariableP10ConstraintPiS3_S3_i:
[----:B------:R-:W-:Y:S01]  /*0000*/  LDC R1, c[0x0][0x37c] ;  /* 0x0000df00ff017b82 */ /* 0x000fe20000000800 */
[----:B------:R-:W0:Y:S01]  /*0010*/  S2R R5, SR_TID.X ;  /* 0x0000000000057919 */ /* 0x000e220000002100 */
[----:B------:R-:W0:Y:S01]  /*0020*/  LDCU UR4, c[0x0][0x360] ;  /* 0x00006c00ff0477ac */ /* 0x000e220008000800 */
[----:B------:R-:W0:Y:S01]  /*0030*/  S2R R0, SR_CTAID.X ;  /* 0x0000000000007919 */ /* 0x000e220000002500 */
[----:B------:R-:W1:Y:S01]  /*0040*/  LDCU UR5, c[0x0][0x3a8] ;  /* 0x00007500ff0577ac */ /* 0x000e620008000800 */
[----:B0-----:R-:W-:-:S05]  /*0050*/  IMAD R5, R0, UR4, R5 ;  /* 0x0000000400057c24 */ /* 0x001fca000f8e0205 */
[----:B-1----:R-:W-:-:S13]  /*0060*/  ISETP.GE.AND P0, PT, R5, UR5, PT ;  /* 0x0000000505007c0c */ /* 0x002fda000bf06270 */
[----:B------:R-:W-:Y:S05]  /*0070*/  @P0 EXIT ;  /* 0x000000000000094d */ /* 0x000fea0003800000 */
[----:B------:R-:W0:Y:S01]  /*0080*/  LDC.64 R2, c[0x0][0x388] ;  /* 0x0000e200ff027b82 */ /* 0x000e220000000a00 */
[----:B------:R-:W1:Y:S01]  /*0090*/  LDCU.64 UR4, c[0x0][0x358] ;  /* 0x00006b00ff0477ac */ /* 0x000e620008000a00 */
[----:B0-----:R-:W-:-:S05]  /*00a0*/  IMAD.WIDE R2, R5, 0x10, R2 ;  /* 0x0000001005027825 */ /* 0x001fca00078e0202 */
[----:B-1----:R-:W2:Y:S02]  /*00b0*/  LDG.E.U8 R0, desc[UR4][R2.64+0xd] ;  /* 0x00000d0402007981 */ /* 0x002ea4000c1e1100 */
[----:B--2---:R-:W-:-:S13]  /*00c0*/  ISETP.NE.AND P0, PT, R0, 0x52, PT ;  /* 0x000000520000780c */ /* 0x004fda0003f05270 */
[----:B------:R-:W-:Y:S05]  /*00d0*/  @!P0 EXIT ;  /* 0x000000000000894d */ /* 0x000fea0003800000 */
[----:B------:R-:W2:Y:S04]  /*00e0*/  LDG.E.U8 R0, desc[UR4][R2.64+0xc] ;  /* 0x00000c0402007981 */ /* 0x000ea8000c1e1100 */
[----:B------:R0:W5:Y:S04]  /*00f0*/  LDG.E R4, desc[UR4][R2.64+0x8] ;  /* 0x0000080402047981 */ /* 0x000168000c1e1900 */
[----:B------:R0:W5:Y:S04]  /*0100*/  LDG.E R6, desc[UR4][R2.64] ;  /* 0x0000000402067981 */ /* 0x000168000c1e1900 */
[----:B------:R0:W5:Y:S01]  /*0110*/  LDG.E R8, desc[UR4][R2.64+0x4] ;  /* 0x0000040402087981 */ /* 0x000162000c1e1900 */
[----:B--2---:R-:W-:-:S13]  /*0120*/  ISETP.NE.AND P0, PT, R0, 0x2a, PT ;  /* 0x0000002a0000780c */ /* 0x004fda0003f05270 */
[----:B0-----:R-:W-:Y:S05]  /*0130*/  @!P0 BRA `(.L_x_0) ;  /* 0x0000001400788947 */ /* 0x001fea0003800000 */
[----:B------:R-:W-:-:S13]  /*0140*/  ISETP.NE.AND P0, PT, R0, 0x2b, PT ;  /* 0x0000002b0000780c */ /* 0x000fda0003f05270 */
[----:B------:R-:W-:Y:S05]  /*0150*/  @!P0 BRA `(.L_x_1) ;  /* 0x0000000800188947 */ /* 0x000fea0003800000 */
[----:B------:R-:W-:-:S13]  /*0160*/  ISETP.NE.AND P0, PT, R0, 0x3d, PT ;  /* 0x0000003d0000780c */ /* 0x000fda0003f05270 */
[----:B------:R-:W-:Y:S05]  /*0170*/  @P0 EXIT ;  /* 0x000000000000094d */ /* 0x000fea0003800000 */
[----:B------:R-:W0:Y:S02]  /*0180*/  LDC.64 R10, c[0x0][0x380] ;  /* 0x0000e000ff0a7b82 */ /* 0x000e240000000a00 */
[----:B0----5:R-:W-:-:S05]  /*0190*/  IMAD.WIDE R4, R4, 0xc, R10 ;  /* 0x0000000c04047825 */ /* 0x021fca00078e020a */
[----:B------:R-:W2:Y:S02]  /*01a0*/  LDG.E R0, desc[UR4][R4.64+0x4] ;  /* 0x0000040404007981 */ /* 0x000ea4000c1e1900 */
[----:B--2---:R-:W-:-:S13]  /*01b0*/  ISETP.NE.AND P0, PT, R0, 0x1, PT ;  /* 0x000000010000780c */ /* 0x004fda0003f05270 */
[----:B------:R-:W-:Y:S05]  /*01c0*/  @P0 EXIT ;  /* 0x000000000000094d */ /* 0x000fea0003800000 */
[----:B------:R-:W2:Y:S02]  /*01d0*/  LDG.E R4, desc[UR4][R4.64+0x8] ;  /* 0x0000080404047981 */ /* 0x000ea4000c1e1900 */
[----:B--2---:R-:W-:-:S13]  /*01e0*/  ISETP.NE.AND P0, PT, R4, 0x1, PT ;  /* 0x000000010400780c */ /* 0x004fda0003f05270 */
[----:B------:R-:W-:Y:S05]  /*01f0*/  @P0 EXIT ;  /* 0x000000000000094d */ /* 0x000fea0003800000 */
[----:B------:R-:W-:-:S04]  /*0200*/  IMAD.WIDE R12, R8, 0xc, R10 ;  /* 0x0000000c080c7825 */ /* 0x000fc800078e020a */
[----:B------:R-:W-:Y:S01]  /*0210*/  IMAD.WIDE R4, R6, 0xc, R10 ;  /* 0x0000000c06047825 */ /* 0x000fe200078e020a */
[----:B------:R-:W2:Y:S04]  /*0220*/  LDG.E R0, desc[UR4][R12.64+0x4] ;  /* 0x000004040c007981 */ /* 0x000ea8000c1e1900 */
[----:B------:R-:W2:Y:S02]  /*0230*/  LDG.E R7, desc[UR4][R4.64+0x8] ;  /* 0x0000080404077981 */ /* 0x000ea4000c1e1900 */
[----:B--2---:R-:W-:-:S05]  /*0240*/  VIMNMX R7, PT, PT, R0, R7, PT ;  /* 0x0000000700077248 */ /* 0x004fca0003fe0100 */
[----:B------:R0:W-:Y:S04]  /*0250*/  REDG.E.MAX.S32.STRONG.GPU desc[UR4][R4.64+0x4], R7 ;  /* 0x000004070400798e */ /* 0x0001e8000d12e304 */
[----:B------:R0:W-:Y:S04]  /*0260*/  REDG.E.MAX.S32.STRONG.GPU desc[UR4][R12.64+0x4], R7 ;  /* 0x000004070c00798e */ /* 0x0001e8000d12e304 */
[----:B------:R0:W-:Y:S04]  /*0270*/  REDG.E.MIN.S32.STRONG.GPU desc[UR4][R4.64+0x8], R7 ;  /* 0x000008070400798e */ /* 0x0001e8000c92e304 */
[----:B------:R0:W-:Y:S01]  /*0280*/  REDG.E.MIN.S32.STRONG.GPU desc[UR4][R12.64+0x8], R7 ;  /* 0x000008070c00798e */ /* 0x0001e2000c92e304 */
[----:B------:R-:W-:Y:S01]  /*0290*/  BSSY B0, `(.L_x_2) ;  /* 0x000005b000007945 */ /* 0x000fe20003800000 */
[----:B------:R-:W-:-:S07]  /*02a0*/  IMAD.MOV.U32 R10, RZ, RZ, R6 ;  /* 0x000000ffff0a7224 */ /* 0x000fce00078e0006 */
.L_x_15:
[----:B0-----:R-:W0:Y:S02]  /*02b0*/  LDC.64 R4, c[0x0][0x390] ;  /* 0x0000e400ff047b82 */ /* 0x001e240000000a00 */
[----:B0-----:R-:W-:-:S05]  /*02c0*/  IMAD.WIDE R16, R10, 0x4, R4 ;  /* 0x000000040a107825 */ /* 0x001fca00078e0204 */
[----:B------:R-:W2:Y:S02]  /*02d0*/  LDG.E R10, desc[UR4][R16.64] ;  /* 0x00000004100a7981 */ /* 0x000ea4000c1e1900 */
[----:B--2---:R-:W-:-:S05]  /*02e0*/  IMAD.WIDE R14, R10, 0x4, R4 ;  /* 0x000000040a0e7825 */ /* 0x004fca00078e0204 */
[----:B------:R-:W2:Y:S01]  /*02f0*/  LDG.E R11, desc[UR4][R14.64] ;  /* 0x000000040e0b7981 */ /* 0x000ea2000c1e1900 */
[----:B------:R-:W-:Y:S05]  /*0300*/  YIELD ;  /* 0x0000000000007946 */ /* 0x000fea0003800000 */
[----:B------:R-:W-:Y:S01]  /*0310*/  BSSY B1, `(.L_x_3) ;  /* 0x0000010000017945 */ /* 0x000fe20003800000 */
[--C-:B------:R-:W-:Y:S01]  /*0320*/  SHF.R.S32.HI R13, RZ, 0x1f, R10.reuse ;  /* 0x0000001fff0d7819 */ /* 0x100fe2000001140a */
[----:B------:R-:W-:Y:S01]  /*0330*/  IMAD.MOV.U32 R12, RZ, RZ, R10 ;  /* 0x000000ffff0c7224 */ /* 0x000fe200078e000a */
[----:B--2---:R-:W-:-:S13]  /*0340*/  ISETP.NE.AND P0, PT, R10, R11, PT ;  /* 0x0000000b0a00720c */ /* 0x004fda0003f05270 */
[----:B-----5:R-:W-:Y:S05]  /*0350*/  @!P0 BRA `(.L_x_4) ;  /* 0x00000000002c8947 */ /* 0x020fea0003800000 */
[----:B------:R-:W-:Y:S01]  /*0360*/  BSSY B2, `(.L_x_4) ;  /* 0x000000a000027945 */ /* 0x000fe20003800000 */
.L_x_5:
[----:B------:R-:W-:Y:S05]  /*0370*/  YIELD ;  /* 0x0000000000007946 */ /* 0x000fea0003800000 */
[----:B-----5:R0:W5:Y:S04]  /*0380*/  ATOMG.E.CAS.STRONG.GPU PT, RZ, [R16], R10, R11 ;  /* 0x0000000a10ff73a9 */ /* 0x02016800001ee10b */
[----:B------:R-:W2:Y:S02]  /*0390*/  LDG.E R10, desc[UR4][R16.64] ;  /* 0x00000004100a7981 */ /* 0x000ea4000c1e1900 */
[----:B--2---:R-:W-:-:S05]  /*03a0*/  IMAD.WIDE R14, R10, 0x4, R4 ;  /* 0x000000040a0e7825 */ /* 0x004fca00078e0204 */
[----:B------:R-:W2:Y:S01]  /*03b0*/  LDG.E R11, desc[UR4][R14.64] ;  /* 0x000000040e0b7981 */ /* 0x000ea2000c1e1900 */
[--C-:B------:R-:W-:Y:S01]  /*03c0*/  SHF.R.S32.HI R13, RZ, 0x1f, R10.reuse ;  /* 0x0000001fff0d7819 */ /* 0x100fe2000001140a */
[----:B------:R-:W-:Y:S01]  /*03d0*/  IMAD.MOV.U32 R12, RZ, RZ, R10 ;  /* 0x000000ffff0c7224 */ /* 0x000fe200078e000a */
[----:B--2---:R-:W-:-:S13]  /*03e0*/  ISETP.NE.AND P0, PT, R10, R11, PT ;  /* 0x0000000b0a00720c */ /* 0x004fda0003f05270 */
[----:B0-----:R-:W-:Y:S05]  /*03f0*/  @P0 BRA `(.L_x_5) ;  /* 0xfffffffc00dc0947 */ /* 0x001fea000383ffff */
[----:B------:R-:W-:Y:S05]  /*0400*/  BSYNC B2 ;  /* 0x0000000000027941 */ /* 0x000fea0003800000 */
.L_x_4:
[----:B------:R-:W-:Y:S05]  /*0410*/  BSYNC B1 ;  /* 0x0000000000017941 */ /* 0x000fea0003800000 */
.L_x_3:
[----:B------:R-:W-:-:S05]  /*0420*/  IMAD.WIDE R18, R8, 0x4, R4 ;  /* 0x0000000408127825 */ /* 0x000fca00078e0204 */
[----:B------:R-:W2:Y:S02]  /*0430*/  LDG.E R8, desc[UR4][R18.64] ;  /* 0x0000000412087981 */ /* 0x000ea4000c1e1900 */
[----:B--2---:R-:W-:-:S05]  /*0440*/  IMAD.WIDE R14, R8, 0x4, R4 ;  /* 0x00000004080e7825 */ /* 0x004fca00078e0204 */
[----:B------:R-:W2:Y:S01]  /*0450*/  LDG.E R9, desc[UR4][R14.64] ;  /* 0x000000040e097981 */ /* 0x000ea2000c1e1900 */
[----:B------:R-:W-:Y:S01]  /*0460*/  BSSY B1, `(.L_x_6) ;  /* 0x0000010000017945 */ /* 0x000fe20003800000 */
[--C-:B------:R-:W-:Y:S01]  /*0470*/  SHF.R.S32.HI R17, RZ, 0x1f, R8.reuse ;  /* 0x0000001fff117819 */ /* 0x100fe20000011408 */
[----:B------:R-:W-:Y:S01]  /*0480*/  IMAD.MOV.U32 R16, RZ, RZ, R8 ;  /* 0x000000ffff107224 */ /* 0x000fe200078e0008 */
[----:B--2---:R-:W-:-:S13]  /*0490*/  ISETP.NE.AND P0, PT, R8, R9, PT ;  /* 0x000000090800720c */ /* 0x004fda0003f05270 */
[----:B------:R-:W-:Y:S05]  /*04a0*/  @!P0 BRA `(.L_x_7) ;  /* 0x00000000002c8947 */ /* 0x000fea0003800000 */
[----:B------:R-:W-:Y:S01]  /*04b0*/  BSSY B2, `(.L_x_7) ;  /* 0x000000a000027945 */ /* 0x000fe20003800000 */
.L_x_8:
        /* <DEDUP_REMOVED lines=10> */
.L_x_7:
[----:B------:R-:W-:Y:S05]  /*0560*/  BSYNC B1 ;  /* 0x0000000000017941 */ /* 0x000fea0003800000 */
.L_x_6:
[----:B------:R-:W-:-:S13]  /*0570*/  ISETP.NE.AND P0, PT, R10, R8, PT ;  /* 0x000000080a00720c */ /* 0x000fda0003f05270 */
[----:B------:R-:W-:Y:S05]  /*0580*/  @!P0 BRA `(.L_x_9) ;  /* 0x0000000000ac8947 */ /* 0x000fea0003800000 */
[----:B------:R-:W0:Y:S01]  /*0590*/  LDCU.64 UR6, c[0x0][0x398] ;  /* 0x00007300ff0677ac */ /* 0x000e220008000a00 */
[----:B------:R-:W-:Y:S01]  /*05a0*/  IMAD.SHL.U32 R9, R16, 0x4, RZ ;  /* 0x0000000410097824 */ /* 0x000fe200078e00ff */
[C---:B------:R-:W-:Y:S01]  /*05b0*/  SHF.L.U64.HI R11, R12.reuse, 0x2, R13 ;  /* 0x000000020c0b7819 */ /* 0x040fe2000001020d */
[----:B------:R-:W-:Y:S01]  /*05c0*/  IMAD.SHL.U32 R0, R12, 0x4, RZ ;  /* 0x000000040c007824 */ /* 0x000fe200078e00ff */
[----:B------:R-:W-:Y:S02]  /*05d0*/  SHF.L.U64.HI R17, R16, 0x2, R17 ;  /* 0x0000000210117819 */ /* 0x000fe40000010211 */
[----:B0-----:R-:W-:Y:S02]  /*05e0*/  IADD3 R14, P1, PT, R9, UR6, RZ ;  /* 0x00000006090e7c10 */ /* 0x001fe4000ff3e0ff */
[----:B------:R-:W-:Y:S02]  /*05f0*/  IADD3 R12, P0, PT, R0, UR6, RZ ;  /* 0x00000006000c7c10 */ /* 0x000fe4000ff1e0ff */
[----:B------:R-:W-:-:S02]  /*0600*/  IADD3.X R15, PT, PT, R17, UR7, RZ, P1, !PT ;  /* 0x00000007110f7c10 */ /* 0x000fc40008ffe4ff */
[----:B------:R-:W-:-:S03]  /*0610*/  IADD3.X R13, PT, PT, R11, UR7, RZ, P0, !PT ;  /* 0x000000070b0d7c10 */ /* 0x000fc600087fe4ff */
[----:B------:R-:W2:Y:S04]  /*0620*/  LDG.E R16, desc[UR4][R14.64] ;  /* 0x000000040e107981 */ /* 0x000ea8000c1e1900 */
[----:B------:R-:W2:Y:S01]  /*0630*/  LDG.E R7, desc[UR4][R12.64] ;  /* 0x000000040c077981 */ /* 0x000ea2000c1e1900 */
[----:B------:R-:W-:Y:S01]  /*0640*/  BSSY.RELIABLE B1, `(.L_x_10) ;  /* 0x000001c000017945 */ /* 0x000fe20003800100 */
[----:B--2---:R-:W-:-:S13]  /*0650*/  ISETP.GE.AND P0, PT, R7, R16, PT ;  /* 0x000000100700720c */ /* 0x004fda0003f06270 */
[----:B------:R-:W-:Y:S05]  /*0660*/  @P0 BRA `(.L_x_11) ;  /* 0x0000000000240947 */ /* 0x000fea0003800000 */
[----:B------:R-:W0:Y:S02]  /*0670*/  LDCU.64 UR6, c[0x0][0x390] ;  /* 0x00007200ff0677ac */ /* 0x000e240008000a00 */
[----:B0-----:R-:W-:-:S04]  /*0680*/  IADD3 R12, P0, PT, R0, UR6, RZ ;  /* 0x00000006000c7c10 */ /* 0x001fc8000ff1e0ff */
[----:B------:R-:W-:Y:S01]  /*0690*/  IADD3.X R13, PT, PT, R11, UR7, RZ, P0, !PT ;  /* 0x000000070b0d7c10 */ /* 0x000fe200087fe4ff */
[----:B------:R-:W-:-:S05]  /*06a0*/  IMAD.MOV.U32 R11, RZ, RZ, R8 ;  /* 0x000000ffff0b7224 */ /* 0x000fca00078e0008 */
[----:B------:R-:W2:Y:S02]  /*06b0*/  ATOMG.E.CAS.STRONG.GPU PT, R13, [R12], R10, R11 ;  /* 0x0000000a0c0d73a9 */ /* 0x000ea400001ee10b */
[----:B--2---:R-:W-:-:S13]  /*06c0*/  ISETP.NE.AND P0, PT, R13, R10, PT ;  /* 0x0000000a0d00720c */ /* 0x004fda0003f05270 */
[----:B------:R-:W-:Y:S05]  /*06d0*/  @!P0 BREAK.RELIABLE B1 ;  /* 0x0000000000018942 */ /* 0x000fea0003800100 */
[----:B------:R-:W-:Y:S05]  /*06e0*/  @!P0 BRA `(.L_x_9) ;  /* 0x0000000000548947 */ /* 0x000fea0003800000 */
[----:B------:R-:W-:Y:S05]  /*06f0*/  BRA `(.L_x_12) ;  /* 0x0000000000407947 */ /* 0x000fea0003800000 */
.L_x_11:
[----:B------:R-:W0:Y:S01]  /*0700*/  LDCU.64 UR6, c[0x0][0x390] ;  /* 0x00007200ff0677ac */ /* 0x000e220008000a00 */
[----:B------:R-:W-:Y:S02]  /*0710*/  ISETP.GT.AND P0, PT, R7, R16, PT ;  /* 0x000000100700720c */ /* 0x000fe40003f04270 */
[----:B0-----:R-:W-:-:S04]  /*0720*/  IADD3 R14, P1, PT, R9, UR6, RZ ;  /* 0x00000006090e7c10 */ /* 0x001fc8000ff3e0ff */
[----:B------:R-:W-:-:S07]  /*0730*/  IADD3.X R15, PT, PT, R17, UR7, RZ, P1, !PT ;  /* 0x00000007110f7c10 */ /* 0x000fce0008ffe4ff */
[----:B------:R-:W-:Y:S05]  /*0740*/  @!P0 BRA `(.L_x_13) ;  /* 0x0000000000188947 */ /* 0x000fea0003800000 */
[----:B------:R-:W-:-:S05]  /*0750*/  IMAD.MOV.U32 R9, RZ, RZ, R10 ;  /* 0x000000ffff097224 */ /* 0x000fca00078e000a */
[----:B------:R-:W2:Y:S02]  /*0760*/  ATOMG.E.CAS.STRONG.GPU PT, R15, [R14], R8, R9 ;  /* 0x000000080e0f73a9 */ /* 0x000ea400001ee109 */
[----:B--2---:R-:W-:-:S13]  /*0770*/  ISETP.NE.AND P0, PT, R15, R8, PT ;  /* 0x000000080f00720c */ /* 0x004fda0003f05270 */
[----:B------:R-:W-:Y:S05]  /*0780*/  @!P0 BREAK.RELIABLE B1 ;  /* 0x0000000000018942 */ /* 0x000fea0003800100 */
[----:B------:R-:W-:Y:S05]  /*0790*/  @!P0 BRA `(.L_x_9) ;  /* 0x0000000000288947 */ /* 0x000fea0003800000 */
[----:B------:R-:W-:Y:S05]  /*07a0*/  BRA `(.L_x_12) ;  /* 0x0000000000147947 */ /* 0x000fea0003800000 */
.L_x_13:
[----:B------:R-:W-:-:S05]  /*07b0*/  IMAD.MOV.U32 R9, RZ, RZ, R10 ;  /* 0x000000ffff097224 */ /* 0x000fca00078e000a */
[----:B------:R-:W2:Y:S02]  /*07c0*/  ATOMG.E.CAS.STRONG.GPU PT, R15, [R14], R8, R9 ;  /* 0x000000080e0f73a9 */ /* 0x000ea400001ee109 */
[----:B--2---:R-:W-:-:S13]  /*07d0*/  ISETP.NE.AND P0, PT, R15, R8, PT ;  /* 0x000000080f00720c */ /* 0x004fda0003f05270 */
[----:B------:R-:W-:Y:S05]  /*07e0*/  @!P0 BREAK.RELIABLE B1 ;  /* 0x0000000000018942 */ /* 0x000fea0003800100 */
[----:B------:R-:W-:Y:S05]  /*07f0*/  @!P0 BRA `(.L_x_14) ;  /* 0x0000000000088947 */ /* 0x000fea0003800000 */
.L_x_12:
[----:B------:R-:W-:Y:S05]  /*0800*/  BSYNC.RELIABLE B1 ;  /* 0x0000000000017941 */ /* 0x000fea0003800100 */
.L_x_10:
[----:B------:R-:W-:Y:S05]  /*0810*/  BRA `(.L_x_15) ;  /* 0xfffffff800a47947 */ /* 0x000fea000383ffff */
.L_x_14:
[----:B------:R-:W-:-:S05]  /*0820*/  IMAD.MOV.U32 R7, RZ, RZ, 0x1 ;  /* 0x00000001ff077424 */ /* 0x000fca00078e00ff */
[----:B------:R0:W-:Y:S02]  /*0830*/  REDG.E.ADD.STRONG.GPU desc[UR4][R12.64], R7 ;  /* 0x000000070c00798e */ /* 0x0001e4000c12e104 */
.L_x_9:
[----:B------:R-:W-:Y:S05]  /*0840*/  BSYNC B0 ;  /* 0x0000000000007941 */ /* 0x000fea0003800000 */
.L_x_2:
[----:B------:R-:W-:-:S05]  /*0850*/  IMAD.WIDE R10, R6, 0x4, R4 ;  /* 0x00000004060a7825 */ /* 0x000fca00078e0204 */
[----:B0-----:R-:W2:Y:S02]  /*0860*/  LDG.E R12, desc[UR4][R10.64] ;  /* 0x000000040a0c7981 */ /* 0x001ea4000c1e1900 */
[----:B--2---:R-:W-:-:S06]  /*0870*/  IMAD.WIDE R6, R12, 0x4, R4 ;  /* 0x000000040c067825 */ /* 0x004fcc00078e0204 */
[----:B------:R-:W2:Y:S01]  /*0880*/  LDG.E R7, desc[UR4][R6.64] ;  /* 0x0000000406077981 */ /* 0x000ea2000c1e1900 */
[----:B------:R-:W0:Y:S01]  /*0890*/  LDC.64 R8, c[0x0][0x3a0] ;  /* 0x0000e800ff087b82 */ /* 0x000e220000000a00 */
[----:B------:R-:W-:Y:S01]  /*08a0*/  BSSY.RECONVERGENT B0, `(.L_x_16) ;  /* 0x000000b000007945 */ /* 0x000fe20003800200 */
[----:B------:R-:W-:Y:S01]  /*08b0*/  IMAD.MOV.U32 R0, RZ, RZ, 0x52 ;  /* 0x00000052ff007424 */ /* 0x000fe200078e00ff */
[----:B--2---:R-:W-:-:S13]  /*08c0*/  ISETP.NE.AND P0, PT, R12, R7, PT ;  /* 0x000000070c00720c */ /* 0x004fda0003f05270 */
[----:B0-----:R-:W-:Y:S05]  /*08d0*/  @!P0 BRA `(.L_x_17) ;  /* 0x00000000001c8947 */ /* 0x001fea0003800000 */
[----:B------:R-:W-:-:S07]  /*08e0*/  IMAD.MOV.U32 R13, RZ, RZ, R7 ;  /* 0x000000ffff0d7224 */ /* 0x000fce00078e0007 */
.L_x_18:
[----:B-----5:R0:W5:Y:S04]  /*08f0*/  ATOMG.E.CAS.STRONG.GPU PT, RZ, [R10], R12, R13 ;  /* 0x0000000c0aff73a9 */ /* 0x02016800001ee10d */
[----:B------:R-:W2:Y:S02]  /*0900*/  LDG.E R12, desc[UR4][R10.64] ;  /* 0x000000040a0c7981 */ /* 0x000ea4000c1e1900 */
[----:B--2---:R-:W-:-:S05]  /*0910*/  IMAD.WIDE R6, R12, 0x4, R4 ;  /* 0x000000040c067825 */ /* 0x004fca00078e0204 */
[----:B------:R-:W2:Y:S02]  /*0920*/  LDG.E R13, desc[UR4][R6.64] ;  /* 0x00000004060d7981 */ /* 0x000ea4000c1e1900 */
[----:B--2---:R-:W-:-:S13]  /*0930*/  ISETP.NE.AND P0, PT, R12, R13, PT ;  /* 0x0000000d0c00720c */ /* 0x004fda0003f05270 */
[----:B0-----:R-:W-:Y:S05]  /*0940*/  @P0 BRA `(.L_x_18) ;  /* 0xfffffffc00e80947 */ /* 0x001fea000383ffff */
.L_x_17:
[----:B------:R-:W-:Y:S05]  /*0950*/  BSYNC.RECONVERGENT B0 ;  /* 0x0000000000007941 */ /* 0x000fea0003800200 */
.L_x_16:
[----:B------:R-:W-:Y:S04]  /*0960*/  STG.E desc[UR4][R2.64], R12 ;  /* 0x0000000c02007986 */ /* 0x000fe8000c101904 */
[----:B------:R-:W-:Y:S04]  /*0970*/  STG.E desc[UR4][R2.64+0x4], R12 ;  /* 0x0000040c02007986 */ /* 0x000fe8000c101904 */
[----:B------:R-:W-:Y:S04]  /*0980*/  STG.E desc[UR4][R2.64+0x8], R12 ;  /* 0x0000080c02007986 */ /* 0x000fe8000c101904 */
[----:B------:R-:W-:Y:S04]  /*0990*/  STG.E.U8 desc[UR4][R2.64+0xd], R0 ;  /* 0x00000d0002007986 */ /* 0x000fe8000c101104 */
[----:B------:R-:W-:Y:S01]  /*09a0*/  ATOMG.E.EXCH.STRONG.GPU PT, RZ, desc[UR4][R8.64], RZ ;  /* 0x800000ff08ff79a8 */ /* 0x000fe2000c1ef104 */
[----:B------:R-:W-:Y:S05]  /*09b0*/  EXIT ;  /* 0x000000000000794d */ /* 0x000fea0003800000 */
.L_x_1:
[----:B------:R-:W0:Y:S02]  /*09c0*/  LDC.64 R10, c[0x0][0x380] ;  /* 0x0000e000ff0a7b82 */ /* 0x000e240000000a00 */
[----:B0----5:R-:W-:-:S05]  /*09d0*/  IMAD.WIDE R12, R8, 0xc, R10 ;  /* 0x0000000c080c7825 */ /* 0x021fca00078e020a */
[----:B------:R-:W2:Y:S01]  /*09e0*/  LDG.E R0, desc[UR4][R12.64+0x4] ;  /* 0x000004040c007981 */ /* 0x000ea2000c1e1900 */
[----:B------:R-:W-:Y:S01]  /*09f0*/  BSSY.RECONVERGENT B1, `(.L_x_19) ;  /* 0x0000066000017945 */ /* 0x000fe20003800200 */
[----:B--2---:R-:W-:-:S13]  /*0a00*/  ISETP.NE.AND P0, PT, R0, RZ, PT ;  /* 0x000000ff0000720c */ /* 0x004fda0003f05270 */
[----:B------:R-:W-:Y:S05]  /*0a10*/  @P0 BRA `(.L_x_20) ;  /* 0x00000004008c0947 */ /* 0x000fea0003800000 */
[----:B------:R-:W2:Y:S02]  /*0a20*/  LDG.E R12, desc[UR4][R12.64+0x8] ;  /* 0x000008040c0c7981 */ /* 0x000ea4000c1e1900 */
[----:B--2---:R-:W-:-:S13]  /*0a30*/  ISETP.NE.AND P0, PT, R12, RZ, PT ;  /* 0x000000ff0c00720c */ /* 0x004fda0003f05270 */
[----:B------:R-:W-:Y:S05]  /*0a40*/  @P0 BRA `(.L_x_20) ;  /* 0x0000000400800947 */ /* 0x000fea0003800000 */
[----:B------:R-:W-:Y:S01]  /*0a50*/  BSSY B0, `(.L_x_21) ;  /* 0x000005a000007945 */ /* 0x000fe20003800000 */
.L_x_34:
[----:B------:R-:W0:Y:S02]  /*0a60*/  LDC.64 R8, c[0x0][0x390] ;  /* 0x0000e400ff087b82 */ /* 0x000e240000000a00 */
        /* <DEDUP_REMOVED lines=11> */
.L_x_24:
        /* <DEDUP_REMOVED lines=10> */
.L_x_23:
[----:B------:R-:W-:Y:S05]  /*0bc0*/  BSYNC B2 ;  /* 0x0000000000027941 */ /* 0x000fea0003800000 */
.L_x_22:
        /* <DEDUP_REMOVED lines=10> */
.L_x_27:
        /* <DEDUP_REMOVED lines=10> */
.L_x_26:
[----:B------:R-:W-:Y:S05]  /*0d10*/  BSYNC B2 ;  /* 0x0000000000027941 */ /* 0x000fea0003800000 */
.L_x_25:
        /* <DEDUP_REMOVED lines=16> */
[----:B------:R-:W0:Y:S01]  /*0e20*/  LDCU.64 UR6, c[0x0][0x390] ;  /* 0x00007200ff0677ac */ /* 0x000e220008000a00 */
[----:B------:R-:W-:Y:S01]  /*0e30*/  IMAD.MOV.U32 R5, RZ, RZ, R6 ;  /* 0x000000ffff057224 */ /* 0x000fe200078e0006 */
[----:B0-----:R-:W-:-:S04]  /*0e40*/  IADD3 R8, P0, PT, R0, UR6, RZ ;  /* 0x0000000600087c10 */ /* 0x001fc8000ff1e0ff */
[----:B------:R-:W-:-:S06]  /*0e50*/  IADD3.X R9, PT, PT, R13, UR7, RZ, P0, !PT ;  /* 0x000000070d097c10 */ /* 0x000fcc00087fe4ff */
[----:B------:R-:W2:Y:S02]  /*0e60*/  ATOMG.E.CAS.STRONG.GPU PT, R9, [R8], R4, R5 ;  /* 0x00000004080973a9 */ /* 0x000ea400001ee105 */
[----:B--2---:R-:W-:-:S13]  /*0e70*/  ISETP.NE.AND P0, PT, R9, R4, PT ;  /* 0x000000040900720c */ /* 0x004fda0003f05270 */
[----:B------:R-:W-:Y:S05]  /*0e80*/  @!P0 BREAK.RELIABLE B2 ;  /* 0x0000000000028942 */ /* 0x000fea0003800100 */
[----:B------:R-:W-:Y:S05]  /*0e90*/  @!P0 BRA `(.L_x_28) ;  /* 0x0000000000548947 */ /* 0x000fea0003800000 */
[----:B------:R-:W-:Y:S05]  /*0ea0*/  BRA `(.L_x_31) ;  /* 0x0000000000407947 */ /* 0x000fea0003800000 */
.L_x_30:
        /* <DEDUP_REMOVED lines=11> */
.L_x_32:
[----:B------:R-:W-:-:S05]  /*0f60*/  IMAD.MOV.U32 R7, RZ, RZ, R4 ;  /* 0x000000ffff077224 */ /* 0x000fca00078e0004 */
[----:B------:R-:W2:Y:S02]  /*0f70*/  ATOMG.E.CAS.STRONG.GPU PT, R11, [R10], R6, R7 ;  /* 0x000000060a0b73a9 */ /* 0x000ea400001ee107 */
[----:B--2---:R-:W-:-:S13]  /*0f80*/  ISETP.NE.AND P0, PT, R11, R6, PT ;  /* 0x000000060b00720c */ /* 0x004fda0003f05270 */
[----:B------:R-:W-:Y:S05]  /*0f90*/  @!P0 BREAK.RELIABLE B2 ;  /* 0x0000000000028942 */ /* 0x000fea0003800100 */
[----:B------:R-:W-:Y:S05]  /*0fa0*/  @!P0 BRA `(.L_x_33) ;  /* 0x0000000000088947 */ /* 0x000fea0003800000 */
.L_x_31:
[----:B------:R-:W-:Y:S05]  /*0fb0*/  BSYNC.RELIABLE B2 ;  /* 0x0000000000027941 */ /* 0x000fea0003800100 */
.L_x_29:
[----:B------:R-:W-:Y:S05]  /*0fc0*/  BRA `(.L_x_34) ;  /* 0xfffffff800a47947 */ /* 0x000fea000383ffff */
.L_x_33:
[----:B------:R-:W-:-:S05]  /*0fd0*/  IMAD.MOV.U32 R5, RZ, RZ, 0x1 ;  /* 0x00000001ff057424 */ /* 0x000fca00078e00ff */
[----:B------:R0:W-:Y:S02]  /*0fe0*/  REDG.E.ADD.STRONG.GPU desc[UR4][R8.64], R5 ;  /* 0x000000050800798e */ /* 0x0001e4000c12e104 */
.L_x_28:
[----:B------:R-:W-:Y:S05]  /*0ff0*/  BSYNC B0 ;  /* 0x0000000000007941 */ /* 0x000fea0003800000 */
.L_x_21:
[----:B0-----:R-:W0:Y:S01]  /*1000*/  LDC.64 R4, c[0x0][0x3a0] ;  /* 0x0000e800ff047b82 */ /* 0x001e220000000a00 */
[----:B------:R-:W-:-:S05]  /*1010*/  IMAD.MOV.U32 R0, RZ, RZ, 0x52 ;  /* 0x00000052ff007424 */ /* 0x000fca00078e00ff */
[----:B------:R-:W-:Y:S04]  /*1020*/  STG.E.U8 desc[UR4][R2.64+0xd], R0 ;  /* 0x00000d0002007986 */ /* 0x000fe8000c101104 */
[----:B0-----:R-:W-:Y:S01]  /*1030*/  ATOMG.E.EXCH.STRONG.GPU PT, RZ, desc[UR4][R4.64], RZ ;  /* 0x800000ff04ff79a8 */ /* 0x001fe2000c1ef104 */
[----:B------:R-:W-:Y:S05]  /*1040*/  EXIT ;  /* 0x000000000000794d */ /* 0x000fea0003800000 */
.L_x_20:
[----:B------:R-:W-:Y:S05]  /*1050*/  BSYNC.RECONVERGENT B1 ;  /* 0x0000000000017941 */ /* 0x000fea0003800200 */
.L_x_19:
[----:B------:R-:W-:-:S05]  /*1060*/  IMAD.WIDE R6, R6, 0xc, R10 ;  /* 0x0000000c06067825 */ /* 0x000fca00078e020a */
[----:B------:R-:W2:Y:S02]  /*1070*/  LDG.E R0, desc[UR4][R6.64+0x4] ;  /* 0x0000040406007981 */ /* 0x000ea4000c1e1900 */
[----:B--2---:R-:W-:-:S13]  /*1080*/  ISETP.NE.AND P0, PT, R0, RZ, PT ;  /* 0x000000ff0000720c */ /* 0x004fda0003f05270 */
[----:B------:R-:W-:Y:S05]  /*1090*/  @P0 EXIT ;  /* 0x000000000000094d */ /* 0x000fea0003800000 */
[----:B------:R-:W2:Y:S02]  /*10a0*/  LDG.E R6, desc[UR4][R6.64+0x8] ;  /* 0x0000080406067981 */ /* 0x000ea4000c1e1900 */
[----:B--2---:R-:W-:-:S13]  /*10b0*/  ISETP.NE.AND P0, PT, R6, RZ, PT ;  /* 0x000000ff0600720c */ /* 0x004fda0003f05270 */
[----:B------:R-:W-:Y:S05]  /*10c0*/  @P0 EXIT ;  /* 0x000000000000094d */ /* 0x000fea0003800000 */
[----:B------:R-:W-:Y:S01]  /*10d0*/  BSSY B0, `(.L_x_35) ;  /* 0x000005f000007945 */ /* 0x000fe20003800000 */
.L_x_50:
[----:B------:R-:W0:Y:S02]  /*10e0*/  LDC.64 R6, c[0x0][0x390] ;  /* 0x0000e400ff067b82 */ /* 0x000e240000000a00 */
[----:B0-----:R-:W-:-:S05]  /*10f0*/  IMAD.WIDE R14, R4, 0x4, R6 ;  /* 0x00000004040e7825 */ /* 0x001fca00078e0206 */
[----:B------:R-:W2:Y:S02]  /*1100*/  LDG.E R4, desc[UR4][R14.64] ;  /* 0x000000040e047981 */ /* 0x000ea4000c1e1900 */
[----:B--2---:R-:W-:-:S06]  /*1110*/  IMAD.WIDE R12, R4, 0x4, R6 ;  /* 0x00000004040c7825 */ /* 0x004fcc00078e0206 */
        /* <DEDUP_REMOVED lines=8> */
.L_x_39:
[----:B------:R-:W-:Y:S01]  /*11a0*/  IMAD.MOV.U32 R12, RZ, RZ, R4 ;  /* 0x000000ffff0c7224 */ /* 0x000fe200078e0004 */
[----:B------:R-:W-:Y:S05]  /*11b0*/  YIELD ;  /* 0x0000000000007946 */ /* 0x000fea0003800000 */
[----:B-----5:R0:W5:Y:S04]  /*11c0*/  ATOMG.E.CAS.STRONG.GPU PT, RZ, [R14], R12, R13 ;  /* 0x0000000c0eff73a9 */ /* 0x02016800001ee10d */
[----:B------:R-:W2:Y:S02]  /*11d0*/  LDG.E R4, desc[UR4][R14.64] ;  /* 0x000000040e047981 */ /* 0x000ea4000c1e1900 */
[----:B--2---:R-:W-:-:S05]  /*11e0*/  IMAD.WIDE R10, R4, 0x4, R6 ;  /* 0x00000004040a7825 */ /* 0x004fca00078e0206 */
[----:B------:R-:W2:Y:S01]  /*11f0*/  LDG.E R13, desc[UR4][R10.64] ;  /* 0x000000040a0d7981 */ /* 0x000ea2000c1e1900 */
[----:B------:R-:W-:Y:S02]  /*1200*/  SHF.R.S32.HI R5, RZ, 0x1f, R4 ;  /* 0x0000001fff057819 */ /* 0x000fe40000011404 */
[----:B--2---:R-:W-:-:S13]  /*1210*/  ISETP.NE.AND P0, PT, R4, R13, PT ;  /* 0x0000000d0400720c */ /* 0x004fda0003f05270 */
[----:B0-----:R-:W-:Y:S05]  /*1220*/  @P0 BRA `(.L_x_39) ;  /* 0xfffffffc00dc0947 */ /* 0x001fea000383ffff */
[----:B------:R-:W-:Y:S05]  /*1230*/  BSYNC B2 ;  /* 0x0000000000027941 */ /* 0x000fea0003800000 */
.L_x_38:
[----:B------:R-:W-:Y:S02]  /*1240*/  IMAD.MOV.U32 R10, RZ, RZ, R4 ;  /* 0x000000ffff0a7224 */ /* 0x000fe400078e0004 */
[----:B------:R-:W-:-:S07]  /*1250*/  IMAD.MOV.U32 R11, RZ, RZ, R5 ;  /* 0x000000ffff0b7224 */ /* 0x000fce00078e0005 */
.L_x_37:
[----:B------:R-:W-:Y:S05]  /*1260*/  BSYNC B1 ;  /* 0x0000000000017941 */ /* 0x000fea0003800000 */
.L_x_36:
[----:B------:R-:W-:-:S05]  /*1270*/  IMAD.WIDE R16, R8, 0x4, R6 ;  /* 0x0000000408107825 */ /* 0x000fca00078e0206 */
[----:B------:R-:W2:Y:S02]  /*1280*/  LDG.E R8, desc[UR4][R16.64] ;  /* 0x0000000410087981 */ /* 0x000ea4000c1e1900 */
[----:B--2---:R-:W-:-:S06]  /*1290*/  IMAD.WIDE R12, R8, 0x4, R6 ;  /* 0x00000004080c7825 */ /* 0x004fcc00078e0206 */
[----:B------:R-:W2:Y:S01]  /*12a0*/  LDG.E R13, desc[UR4][R12.64] ;  /* 0x000000040c0d7981 */ /* 0x000ea2000c1e1900 */
[----:B------:R-:W-:Y:S01]  /*12b0*/  BSSY B1, `(.L_x_40) ;  /* 0x0000013000017945 */ /* 0x000fe20003800000 */
[--C-:B------:R-:W-:Y:S01]  /*12c0*/  SHF.R.S32.HI R15, RZ, 0x1f, R8.reuse ;  /* 0x0000001fff0f7819 */ /* 0x100fe20000011408 */
[----:B------:R-:W-:Y:S01]  /*12d0*/  IMAD.MOV.U32 R14, RZ, RZ, R8 ;  /* 0x000000ffff0e7224 */ /* 0x000fe200078e0008 */
[----:B--2---:R-:W-:-:S13]  /*12e0*/  ISETP.NE.AND P0, PT, R8, R13, PT ;  /* 0x0000000d0800720c */ /* 0x004fda0003f05270 */
[----:B------:R-:W-:Y:S05]  /*12f0*/  @!P0 BRA `(.L_x_41) ;  /* 0x0000000000388947 */ /* 0x000fea0003800000 */
[----:B------:R-:W-:Y:S01]  /*1300*/  BSSY B2, `(.L_x_42) ;  /* 0x000000b000027945 */ /* 0x000fe20003800000 */
[----:B------:R-:W-:-:S07]  /*1310*/  IMAD.MOV.U32 R15, RZ, RZ, R13 ;  /* 0x000000ffff0f7224 */ /* 0x000fce00078e000d */
.L_x_43:
        /* <DEDUP_REMOVED lines=10> */
.L_x_42:
[----:B------:R-:W-:Y:S02]  /*13c0*/  IMAD.MOV.U32 R14, RZ, RZ, R8 ;  /* 0x000000ffff0e7224 */ /* 0x000fe400078e0008 */
[----:B------:R-:W-:-:S07]  /*13d0*/  IMAD.MOV.U32 R15, RZ, RZ, R9 ;  /* 0x000000ffff0f7224 */ /* 0x000fce00078e0009 */
.L_x_41:
[----:B------:R-:W-:Y:S05]  /*13e0*/  BSYNC B1 ;  /* 0x0000000000017941 */ /* 0x000fea0003800000 */
.L_x_40:
        /* <DEDUP_REMOVED lines=25> */
.L_x_46:
        /* <DEDUP_REMOVED lines=11> */
.L_x_48:
[----:B------:R-:W-:-:S05]  /*1630*/  IMAD.MOV.U32 R9, RZ, RZ, R4 ;  /* 0x000000ffff097224 */ /* 0x000fca00078e0004 */
[----:B------:R-:W2:Y:S02]  /*1640*/  ATOMG.E.CAS.STRONG.GPU PT, R11, [R10], R8, R9 ;  /* 0x000000080a0b73a9 */ /* 0x000ea400001ee109 */
[----:B--2---:R-:W-:-:S13]  /*1650*/  ISETP.NE.AND P0, PT, R11, R8, PT ;  /* 0x000000080b00720c */ /* 0x004fda0003f05270 */
[----:B------:R-:W-:Y:S05]  /*1660*/  @!P0 BREAK.RELIABLE B1 ;  /* 0x0000000000018942 */ /* 0x000fea0003800100 */
[----:B------:R-:W-:Y:S05]  /*1670*/  @!P0 BRA `(.L_x_49) ;  /* 0x0000000000088947 */ /* 0x000fea0003800000 */
.L_x_47:
[----:B------:R-:W-:Y:S05]  /*1680*/  BSYNC.RELIABLE B1 ;  /* 0x0000000000017941 */ /* 0x000fea0003800100 */
.L_x_45:
[----:B------:R-:W-:Y:S05]  /*1690*/  BRA `(.L_x_50) ;  /* 0xfffffff800907947 */ /* 0x000fea000383ffff */
.L_x_49:
[----:B------:R-:W-:-:S05]  /*16a0*/  IMAD.MOV.U32 R5, RZ, RZ, 0x1 ;  /* 0x00000001ff057424 */ /* 0x000fca00078e00ff */
[----:B------:R0:W-:Y:S02]  /*16b0*/  REDG.E.ADD.STRONG.GPU desc[UR4][R6.64], R5 ;  /* 0x000000050600798e */ /* 0x0001e4000c12e104 */
.L_x_44:
[----:B------:R-:W-:Y:S05]  /*16c0*/  BSYNC B0 ;  /* 0x0000000000007941 */ /* 0x000fea0003800000 */
.L_x_35:
[----:B0-----:R-:W0:Y:S01]  /*16d0*/  LDC.64 R4, c[0x0][0x3a0] ;  /* 0x0000e800ff047b82 */ /* 0x001e220000000a00 */
[----:B------:R-:W-:-:S05]  /*16e0*/  IMAD.MOV.U32 R0, RZ, RZ, 0x52 ;  /* 0x00000052ff007424 */ /* 0x000fca00078e00ff */
[----:B------:R-:W-:Y:S04]  /*16f0*/  STG.E.U8 desc[UR4][R2.64+0xd], R0 ;  /* 0x00000d0002007986 */ /* 0x000fe8000c101104 */
[----:B0-----:R-:W-:Y:S01]  /*1700*/  ATOMG.E.EXCH.STRONG.GPU PT, RZ, desc[UR4][R4.64], RZ ;  /* 0x800000ff04ff79a8 */ /* 0x001fe2000c1ef104 */
[----:B------:R-:W-:Y:S05]  /*1710*/  EXIT ;  /* 0x000000000000794d */ /* 0x000fea0003800000 */
.L_x_0:
[----:B------:R-:W0:Y:S02]  /*1720*/  LDC.64 R10, c[0x0][0x380] ;  /* 0x0000e000ff0a7b82 */ /* 0x000e240000000a00 */
[----:B0----5:R-:W-:-:S05]  /*1730*/  IMAD.WIDE R12, R8, 0xc, R10 ;  /* 0x0000000c080c7825 */ /* 0x021fca00078e020a */
[----:B------:R-:W2:Y:S01]  /*1740*/  LDG.E R0, desc[UR4][R12.64+0x4] ;  /* 0x000004040c007981 */ /* 0x000ea2000c1e1900 */
[----:B------:R-:W-:Y:S01]  /*1750*/  BSSY.RECONVERGENT B1, `(.L_x_51) ;  /* 0x000006b000017945 */ /* 0x000fe20003800200 */
[----:B--2---:R-:W-:-:S13]  /*1760*/  ISETP.NE.AND P0, PT, R0, 0x1, PT ;  /* 0x000000010000780c */ /* 0x004fda0003f05270 */
[----:B------:R-:W-:Y:S05]  /*1770*/  @P0 BRA `(.L_x_52) ;  /* 0x0000000400a00947 */ /* 0x000fea0003800000 */
[----:B------:R-:W2:Y:S02]  /*1780*/  LDG.E R12, desc[UR4][R12.64+0x8] ;  /* 0x000008040c0c7981 */ /* 0x000ea4000c1e1900 */
[----:B--2---:R-:W-:-:S13]  /*1790*/  ISETP.NE.AND P0, PT, R12, 0x1, PT ;  /* 0x000000010c00780c */ /* 0x004fda0003f05270 */
[----:B------:R-:W-:Y:S05]  /*17a0*/  @P0 BRA `(.L_x_52) ;  /* 0x0000000400940947 */ /* 0x000fea0003800000 */
[----:B------:R-:W-:Y:S01]  /*17b0*/  BSSY B0, `(.L_x_53) ;  /* 0x000005f000007945 */ /* 0x000fe20003800000 */
.L_x_68:
        /* <DEDUP_REMOVED lines=12> */
.L_x_57:
        /* <DEDUP_REMOVED lines=10> */
.L_x_56:
[----:B------:R-:W-:Y:S02]  /*1920*/  IMAD.MOV.U32 R10, RZ, RZ, R4 ;  /* 0x000000ffff0a7224 */ /* 0x000fe400078e0004 */
[----:B------:R-:W-:-:S07]  /*1930*/  IMAD.MOV.U32 R11, RZ, RZ, R5 ;  /* 0x000000ffff0b7224 */ /* 0x000fce00078e0005 */
.L_x_55:
[----:B------:R-:W-:Y:S05]  /*1940*/  BSYNC B2 ;  /* 0x0000000000027941 */ /* 0x000fea0003800000 */
.L_x_54:
        /* <DEDUP_REMOVED lines=11> */
.L_x_61:
        /* <DEDUP_REMOVED lines=10> */
.L_x_60:
[----:B------:R-:W-:Y:S02]  /*1aa0*/  IMAD.MOV.U32 R14, RZ, RZ, R6 ;  /* 0x000000ffff0e7224 */ /* 0x000fe400078e0006 */
[----:B------:R-:W-:-:S07]  /*1ab0*/  IMAD.MOV.U32 R15, RZ, RZ, R7 ;  /* 0x000000ffff0f7224 */ /* 0x000fce00078e0007 */
.L_x_59:
[----:B------:R-:W-:Y:S05]  /*1ac0*/  BSYNC B2 ;  /* 0x0000000000027941 */ /* 0x000fea0003800000 */
.L_x_58:
        /* <DEDUP_REMOVED lines=25> */
.L_x_64:
        /* <DEDUP_REMOVED lines=11> */
.L_x_66:
[----:B------:R-:W-:-:S05]  /*1d10*/  IMAD.MOV.U32 R7, RZ, RZ, R4 ;  /* 0x000000ffff077224 */ /* 0x000fca00078e0004 */
[----:B------:R-:W2:Y:S02]  /*1d20*/  ATOMG.E.CAS.STRONG.GPU PT, R11, [R10], R6, R7 ;  /* 0x000000060a0b73a9 */ /* 0x000ea400001ee107 */
[----:B--2---:R-:W-:-:S13]  /*1d30*/  ISETP.NE.AND P0, PT, R11, R6, PT ;  /* 0x000000060b00720c */ /* 0x004fda0003f05270 */
[----:B------:R-:W-:Y:S05]  /*1d40*/  @!P0 BREAK.RELIABLE B2 ;  /* 0x0000000000028942 */ /* 0x000fea0003800100 */
[----:B------:R-:W-:Y:S05]  /*1d50*/  @!P0 BRA `(.L_x_67) ;  /* 0x0000000000088947 */ /* 0x000fea0003800000 */
.L_x_65:
[----:B------:R-:W-:Y:S05]  /*1d60*/  BSYNC.RELIABLE B2 ;  /* 0x0000000000027941 */ /* 0x000fea0003800100 */
.L_x_63:
[----:B------:R-:W-:Y:S05]  /*1d70*/  BRA `(.L_x_68) ;  /* 0xfffffff800907947 */ /* 0x000fea000383ffff */
.L_x_67:
[----:B------:R-:W-:-:S05]  /*1d80*/  IMAD.MOV.U32 R5, RZ, RZ, 0x1 ;  /* 0x00000001ff057424 */ /* 0x000fca00078e00ff */
[----:B------:R0:W-:Y:S02]  /*1d90*/  REDG.E.ADD.STRONG.GPU desc[UR4][R8.64], R5 ;  /* 0x000000050800798e */ /* 0x0001e4000c12e104 */
.L_x_62:
[----:B------:R-:W-:Y:S05]  /*1da0*/  BSYNC B0 ;  /* 0x0000000000007941 */ /* 0x000fea0003800000 */
.L_x_53:
[----:B0-----:R-:W0:Y:S01]  /*1db0*/  LDC.64 R4, c[0x0][0x3a0] ;  /* 0x0000e800ff047b82 */ /* 0x001e220000000a00 */
[----:B------:R-:W-:-:S05]  /*1dc0*/  IMAD.MOV.U32 R0, RZ, RZ, 0x52 ;  /* 0x00000052ff007424 */ /* 0x000fca00078e00ff */
[----:B------:R-:W-:Y:S04]  /*1dd0*/  STG.E.U8 desc[UR4][R2.64+0xd], R0 ;  /* 0x00000d0002007986 */ /* 0x000fe8000c101104 */
[----:B0-----:R-:W-:Y:S01]  /*1de0*/  ATOMG.E.EXCH.STRONG.GPU PT, RZ, desc[UR4][R4.64], RZ ;  /* 0x800000ff04ff79a8 */ /* 0x001fe2000c1ef104 */
[----:B------:R-:W-:Y:S05]  /*1df0*/  EXIT ;  /* 0x000000000000794d */ /* 0x000fea0003800000 */
.L_x_52:
[----:B------:R-:W-:Y:S05]  /*1e00*/  BSYNC.RECONVERGENT B1 ;  /* 0x0000000000017941 */ /* 0x000fea0003800200 */
.L_x_51:
[----:B------:R-:W-:-:S05]  /*1e10*/  IMAD.WIDE R6, R6, 0xc, R10 ;  /* 0x0000000c06067825 */ /* 0x000fca00078e020a */
[----:B------:R-:W2:Y:S02]  /*1e20*/  LDG.E R0, desc[UR4][R6.64+0x4] ;  /* 0x0000040406007981 */ /* 0x000ea4000c1e1900 */
[----:B--2---:R-:W-:-:S13]  /*1e30*/  ISETP.NE.AND P0, PT, R0, 0x1, PT ;  /* 0x000000010000780c */ /* 0x004fda0003f05270 */
[----:B------:R-:W-:Y:S05]  /*1e40*/  @P0 EXIT ;  /* 0x000000000000094d */ /* 0x000fea0003800000 */
[----:B------:R-:W2:Y:S02]  /*1e50*/  LDG.E R6, desc[UR4][R6.64+0x8] ;  /* 0x0000080406067981 */ /* 0x000ea4000c1e1900 */
[----:B--2---:R-:W-:-:S13]  /*1e60*/  ISETP.NE.AND P0, PT, R6, 0x1, PT ;  /* 0x000000010600780c */ /* 0x004fda0003f05270 */
[----:B------:R-:W-:Y:S05]  /*1e70*/  @P0 EXIT ;  /* 0x000000000000094d */ /* 0x000fea0003800000 */
[----:B------:R-:W-:Y:S01]  /*1e80*/  BSSY B0, `(.L_x_69) ;  /* 0x000005f000007945 */ /* 0x000fe20003800000 */
.L_x_84:
        /* <DEDUP_REMOVED lines=12> */
.L_x_73:
        /* <DEDUP_REMOVED lines=10> */
.L_x_72:
[----:B------:R-:W-:Y:S02]  /*1ff0*/  IMAD.MOV.U32 R10, RZ, RZ, R4 ;  /* 0x000000ffff0a7224 */ /* 0x000fe400078e0004 */
[----:B------:R-:W-:-:S07]  /*2000*/  IMAD.MOV.U32 R11, RZ, RZ, R5 ;  /* 0x000000ffff0b7224 */ /* 0x000fce00078e0005 */
.L_x_71:
[----:B------:R-:W-:Y:S05]  /*2010*/  BSYNC B1 ;  /* 0x0000000000017941 */ /* 0x000fea0003800000 */
.L_x_70:
        /* <DEDUP_REMOVED lines=11> */
.L_x_77:
        /* <DEDUP_REMOVED lines=10> */
.L_x_76:
[----:B------:R-:W-:Y:S02]  /*2170*/  IMAD.MOV.U32 R14, RZ, RZ, R8 ;  /* 0x000000ffff0e7224 */ /* 0x000fe400078e0008 */
[----:B------:R-:W-:-:S07]  /*2180*/  IMAD.MOV.U32 R15, RZ, RZ, R9 ;  /* 0x000000ffff0f7224 */ /* 0x000fce00078e0009 */
.L_x_75:
[----:B------:R-:W-:Y:S05]  /*2190*/  BSYNC B1 ;  /* 0x0000000000017941 */ /* 0x000fea0003800000 */
.L_x_74:
        /* <DEDUP_REMOVED lines=25> */
.L_x_80:
        /* <DEDUP_REMOVED lines=11> */
.L_x_82:
[----:B------:R-:W-:-:S05]  /*23e0*/  IMAD.MOV.U32 R9, RZ, RZ, R4 ;  /* 0x000000ffff097224 */ /* 0x000fca00078e0004 */
[----:B------:R-:W2:Y:S02]  /*23f0*/  ATOMG.E.CAS.STRONG.GPU PT, R11, [R10], R8, R9 ;  /* 0x000000080a0b73a9 */ /* 0x000ea400001ee109 */
[----:B--2---:R-:W-:-:S13]  /*2400*/  ISETP.NE.AND P0, PT, R11, R8, PT ;  /* 0x000000080b00720c */ /* 0x004fda0003f05270 */
[----:B------:R-:W-:Y:S05]  /*2410*/  @!P0 BREAK.RELIABLE B1 ;  /* 0x0000000000018942 */ /* 0x000fea0003800100 */
[----:B------:R-:W-:Y:S05]  /*2420*/  @!P0 BRA `(.L_x_83) ;  /* 0x0000000000088947 */ /* 0x000fea0003800000 */
.L_x_81:
[----:B------:R-:W-:Y:S05]  /*2430*/  BSYNC.RELIABLE B1 ;  /* 0x0000000000017941 */ /* 0x000fea0003800100 */
.L_x_79:
[----:B------:R-:W-:Y:S05]  /*2440*/  BRA `(.L_x_84) ;  /* 0xfffffff800907947 */ /* 0x000fea000383ffff */
.L_x_83:
[----:B------:R-:W-:-:S05]  /*2450*/  IMAD.MOV.U32 R5, RZ, RZ, 0x1 ;  /* 0x00000001ff057424 */ /* 0x000fca00078e00ff */
[----:B------:R0:W-:Y:S02]  /*2460*/  REDG.E.ADD.STRONG.GPU desc[UR4][R6.64], R5 ;  /* 0x000000050600798e */ /* 0x0001e4000c12e104 */
.L_x_78:
[----:B------:R-:W-:Y:S05]  /*2470*/  BSYNC B0 ;  /* 0x0000000000007941 */ /* 0x000fea0003800000 */
.L_x_69:
[----:B0-----:R-:W0:Y:S01]  /*2480*/  LDC.64 R4, c[0x0][0x3a0] ;  /* 0x0000e800ff047b82 */ /* 0x001e220000000a00 */
[----:B------:R-:W-:-:S05]  /*2490*/  IMAD.MOV.U32 R0, RZ, RZ, 0x52 ;  /* 0x00000052ff007424 */ /* 0x000fca00078e00ff */
[----:B------:R-:W-:Y:S04]  /*24a0*/  STG.E.U8 desc[UR4][R2.64+0xd], R0 ;  /* 0x00000d0002007986 */ /* 0x000fe8000c101104 */
[----:B0-----:R-:W-:Y:S01]  /*24b0*/  ATOMG.E.EXCH.STRONG.GPU PT, RZ, desc[UR4][R4.64], RZ ;  /* 0x800000ff04ff79a8 */ /* 0x001fe2000c1ef104 */
[----:B------:R-:W-:Y:S05]  /*24c0*/  EXIT ;  /* 0x000000000000794d */ /* 0x000fea0003800000 */
.L_x_85:
[----:B------:R-:W-:-:S00]  /*24d0*/  BRA `(.L_x_85) ;  /* 0xfffffffc00fc7947 */ /* 0x000fc0000383ffff */
[----:B------:R-:W-:-:S00]  /*24e0*/  NOP ;  /* 0x0000000000007918 */ /* 0x000fc00000000000 */
        /* <DEDUP_REMOVED lines=9> */
.L_x_86:


//--------------------- .nv.shared.reserved.0     --------------------------
	.section	.nv.shared.reserved.0,"aw",@nobits
	.weak		__nv_reservedSMEM_offset_0_alias
	.size		__nv_reservedSMEM_offset_0_alias, 0, 64
	.other		__nv_reservedSMEM_offset_0_alias,@"STO_CUDA_RESERVED_SHARED STV_DEFAULT"
__nv_reservedSMEM_offset_0_alias:
	.zero		0
	.zero		64


//--------------------- .nv.constant0._Z21gpu_merge_constraintsP8VariableP10ConstraintPiS3_S3_i --------------------------
	.section	.nv.constant0._Z21gpu_merge_constraintsP8VariableP10ConstraintPiS3_S3_i,"a",@progbits
	.sectionflags	@""
	.align	4
.nv.constant0._Z21gpu_merge_constraintsP8VariableP10ConstraintPiS3_S3_i:
	.zero		940


//--------------------- SYMBOLS --------------------------

	.type		.nv.reservedSmem.offset0,@object
	.size		.nv.reservedSmem.offset0,0x4
